//
// Generated by NVIDIA NVVM Compiler
//
// Compiler Build ID: CL-36424714
// Cuda compilation tools, release 13.0, V13.0.88
// Based on NVVM 20.0.0
//

.version 9.0
.target sm_100
.address_size 64

.func  (.param .b64 func_retval0) _ZN1D2f1Ej
(
	.param .b64 _ZN1D2f1Ej_param_0,
	.param .b32 _ZN1D2f1Ej_param_1
)
;
.func  (.param .b64 func_retval0) _ZN1D2f2Ej
(
	.param .b64 _ZN1D2f2Ej_param_0,
	.param .b32 _ZN1D2f2Ej_param_1
)
;
.func  (.param .b64 func_retval0) _ZN1D2f3Ej
(
	.param .b64 _ZN1D2f3Ej_param_0,
	.param .b32 _ZN1D2f3Ej_param_1
)
;
.func  (.param .b64 func_retval0) _ZN1D2f4Ej
(
	.param .b64 _ZN1D2f4Ej_param_0,
	.param .b32 _ZN1D2f4Ej_param_1
)
;
.extern .func  (.param .b32 func_retval0) vprintf
(
	.param .b64 vprintf_param_0,
	.param .b64 vprintf_param_1
)
;
.extern .func  (.param .b64 func_retval0) malloc
(
	.param .b64 malloc_param_0
)
;
.global .align 8 .u64 _ZTV1D[6] = {0, 0, _ZN1D2f1Ej, _ZN1D2f2Ej, _ZN1D2f3Ej, _ZN1D2f4Ej};
.global .align 1 .b8 $str[14] = {72, 101, 108, 108, 111, 32, 65, 100, 109, 105, 110, 33, 10};
.global .align 1 .b8 $str$1[20] = {98, 108, 111, 99, 107, 105, 100, 32, 37, 100, 44, 32, 98, 117, 102, 32, 37, 112, 10};
.global .align 1 .b8 $str$2[23] = {98, 108, 111, 99, 107, 105, 100, 32, 37, 100, 44, 32, 115, 101, 99, 114, 101, 116, 32, 37, 112, 10};
.global .align 1 .b8 $str$3[21] = {98, 108, 111, 99, 107, 105, 100, 32, 37, 100, 44, 32, 111, 98, 106, 68, 32, 37, 112, 10};
.global .align 1 .b8 $str$4[16] = {98, 108, 111, 99, 107, 105, 100, 32, 37, 100, 32, 37, 108, 120, 10};

.func  (.param .b64 func_retval0) _ZN1D2f1Ej(
	.param .b64 _ZN1D2f1Ej_param_0,
	.param .b32 _ZN1D2f1Ej_param_1
)
{
	.reg .b64 	%rd<2>;

	ld.param.u32 	%rd1, [_ZN1D2f1Ej_param_1];
	st.param.b64 	[func_retval0], %rd1;
	ret;

}
.func  (.param .b64 func_retval0) _ZN1D2f2Ej(
	.param .b64 _ZN1D2f2Ej_param_0,
	.param .b32 _ZN1D2f2Ej_param_1
)
{
	.reg .b32 	%r<3>;
	.reg .b64 	%rd<2>;

	ld.param.u32 	%r1, [_ZN1D2f2Ej_param_1];
	shl.b32 	%r2, %r1, 1;
	cvt.u64.u32 	%rd1, %r2;
	st.param.b64 	[func_retval0], %rd1;
	ret;

}
.func  (.param .b64 func_retval0) _ZN1D2f3Ej(
	.param .b64 _ZN1D2f3Ej_param_0,
	.param .b32 _ZN1D2f3Ej_param_1
)
{
	.reg .b32 	%r<3>;
	.reg .b64 	%rd<2>;

	ld.param.u32 	%r1, [_ZN1D2f3Ej_param_1];
	mul.lo.s32 	%r2, %r1, 3;
	cvt.u64.u32 	%rd1, %r2;
	st.param.b64 	[func_retval0], %rd1;
	ret;

}
.func  (.param .b64 func_retval0) _ZN1D2f4Ej(
	.param .b64 _ZN1D2f4Ej_param_0,
	.param .b32 _ZN1D2f4Ej_param_1
)
{
	.reg .b32 	%r<3>;
	.reg .b64 	%rd<2>;

	ld.param.u32 	%r1, [_ZN1D2f4Ej_param_1];
	shl.b32 	%r2, %r1, 2;
	cvt.u64.u32 	%rd1, %r2;
	st.param.b64 	[func_retval0], %rd1;
	ret;

}
.func  (.param .b64 func_retval0) _Z6secretv()
{
	.reg .b32 	%r<3>;
	.reg .b64 	%rd<4>;

	mov.u64 	%rd1, $str;
	cvta.global.u64 	%rd2, %rd1;
	{ // callseq 0, 0
	.param .b64 param0;
	st.param.b64 	[param0], %rd2;
	.param .b64 param1;
	st.param.b64 	[param1], 0;
	.param .b32 retval0;
	call.uni (retval0), 
	vprintf, 
	(
	param0, 
	param1
	);
	ld.param.b32 	%r1, [retval0];
	} // callseq 0
	mov.b64 	%rd3, -7378697629483820647;
	st.param.b64 	[func_retval0], %rd3;
	ret;

}
.func  (.param .b64 func_retval0) _Z6unsafePmj(
	.param .b64 _Z6unsafePmj_param_0,
	.param .b32 _Z6unsafePmj_param_1
)
{
	.local .align 16 .b8 	__local_depot5[16];
	.reg .b64 	%SP;
	.reg .b64 	%SPL;
	.reg .pred 	%p<7>;
	.reg .b32 	%r<53>;
	.reg .b64 	%rd<99>;

	mov.u64 	%SPL, __local_depot5;
	cvta.local.u64 	%SP, %SPL;
	ld.param.u64 	%rd18, [_Z6unsafePmj_param_0];
	ld.param.u32 	%r11, [_Z6unsafePmj_param_1];
	cvta.to.global.u64 	%rd1, %rd18;
	add.u64 	%rd19, %SP, 0;
	add.u64 	%rd2, %SPL, 0;
	{ // callseq 1, 0
	.param .b64 param0;
	st.param.b64 	[param0], 64;
	.param .b64 retval0;
	call.uni (retval0), 
	malloc, 
	(
	param0
	);
	ld.param.b64 	%rd20, [retval0];
	} // callseq 1
	{ // callseq 2, 0
	.param .b64 param0;
	st.param.b64 	[param0], 8;
	.param .b64 retval0;
	call.uni (retval0), 
	malloc, 
	(
	param0
	);
	ld.param.b64 	%rd21, [retval0];
	} // callseq 2
	mov.u64 	%rd22, _ZTV1D;
	cvta.global.u64 	%rd23, %rd22;
	add.s64 	%rd24, %rd23, 16;
	st.u64 	[%rd21], %rd24;
	mov.u32 	%r1, %ctaid.x;
	st.local.u32 	[%rd2], %r1;
	st.local.u64 	[%rd2+8], %rd20;
	mov.u64 	%rd25, $str$1;
	cvta.global.u64 	%rd26, %rd25;
	{ // callseq 3, 0
	.param .b64 param0;
	st.param.b64 	[param0], %rd26;
	.param .b64 param1;
	st.param.b64 	[param1], %rd19;
	.param .b32 retval0;
	call.uni (retval0), 
	vprintf, 
	(
	param0, 
	param1
	);
	ld.param.b32 	%r12, [retval0];
	} // callseq 3
	st.local.u32 	[%rd2], %r1;
	mov.u64 	%rd27, _Z6secretv;
	st.local.u64 	[%rd2+8], %rd27;
	mov.u64 	%rd28, $str$2;
	cvta.global.u64 	%rd29, %rd28;
	{ // callseq 4, 0
	.param .b64 param0;
	st.param.b64 	[param0], %rd29;
	.param .b64 param1;
	st.param.b64 	[param1], %rd19;
	.param .b32 retval0;
	call.uni (retval0), 
	vprintf, 
	(
	param0, 
	param1
	);
	ld.param.b32 	%r14, [retval0];
	} // callseq 4
	st.local.u32 	[%rd2], %r1;
	st.local.u64 	[%rd2+8], %rd21;
	mov.u64 	%rd30, $str$3;
	cvta.global.u64 	%rd31, %rd30;
	{ // callseq 5, 0
	.param .b64 param0;
	st.param.b64 	[param0], %rd31;
	.param .b64 param1;
	st.param.b64 	[param1], %rd19;
	.param .b32 retval0;
	call.uni (retval0), 
	vprintf, 
	(
	param0, 
	param1
	);
	ld.param.b32 	%r16, [retval0];
	} // callseq 5
	setp.eq.s32 	%p1, %r11, 0;
	@%p1 bra 	$L__BB5_7;
	and.b32  	%r2, %r11, 3;
	setp.lt.u32 	%p2, %r11, 4;
	mov.b32 	%r50, 0;
	@%p2 bra 	$L__BB5_4;
	and.b32  	%r50, %r11, -4;
	neg.s32 	%r52, %r50;
	add.s64 	%rd98, %rd20, 16;
	add.s64 	%rd97, %rd1, 16;
$L__BB5_3:
	ld.global.u64 	%rd32, [%rd97+-16];
	st.u64 	[%rd98+-16], %rd32;
	ld.global.u64 	%rd33, [%rd97+-8];
	st.u64 	[%rd98+-8], %rd33;
	ld.global.u64 	%rd34, [%rd97];
	st.u64 	[%rd98], %rd34;
	ld.global.u64 	%rd35, [%rd97+8];
	st.u64 	[%rd98+8], %rd35;
	add.s32 	%r52, %r52, 4;
	add.s64 	%rd98, %rd98, 32;
	add.s64 	%rd97, %rd97, 32;
	setp.eq.s32 	%p3, %r52, 0;
	@%p3 bra 	$L__BB5_4;
	bra.uni 	$L__BB5_3;
$L__BB5_4:
	setp.eq.s32 	%p4, %r2, 0;
	@%p4 bra 	$L__BB5_7;
	mul.wide.u32 	%rd36, %r50, 8;
	add.s64 	%rd96, %rd1, %rd36;
	add.s64 	%rd95, %rd20, %rd36;
	neg.s32 	%r51, %r2;
$L__BB5_6:
	.pragma "nounroll";
	ld.global.u64 	%rd37, [%rd96];
	st.u64 	[%rd95], %rd37;
	add.s64 	%rd96, %rd96, 8;
	add.s64 	%rd95, %rd95, 8;
	add.s32 	%r51, %r51, 1;
	setp.eq.s32 	%p5, %r51, 0;
	@%p5 bra 	$L__BB5_7;
	bra.uni 	$L__BB5_6;
$L__BB5_7:
	ld.u64 	%rd38, [%rd20];
	add.s64 	%rd39, %rd38, 177573;
	shl.b64 	%rd40, %rd39, 5;
	add.s64 	%rd41, %rd40, %rd39;
	ld.u64 	%rd42, [%rd20+8];
	add.s64 	%rd43, %rd41, %rd42;
	shl.b64 	%rd44, %rd43, 5;
	add.s64 	%rd45, %rd44, %rd43;
	ld.u64 	%rd46, [%rd20+16];
	add.s64 	%rd47, %rd45, %rd46;
	shl.b64 	%rd48, %rd47, 5;
	add.s64 	%rd49, %rd48, %rd47;
	ld.u64 	%rd50, [%rd20+24];
	add.s64 	%rd51, %rd49, %rd50;
	shl.b64 	%rd52, %rd51, 5;
	add.s64 	%rd53, %rd52, %rd51;
	ld.u64 	%rd54, [%rd20+32];
	add.s64 	%rd55, %rd53, %rd54;
	shl.b64 	%rd56, %rd55, 5;
	add.s64 	%rd57, %rd56, %rd55;
	ld.u64 	%rd58, [%rd20+40];
	add.s64 	%rd59, %rd57, %rd58;
	shl.b64 	%rd60, %rd59, 5;
	add.s64 	%rd61, %rd60, %rd59;
	ld.u64 	%rd62, [%rd20+48];
	add.s64 	%rd63, %rd61, %rd62;
	shl.b64 	%rd64, %rd63, 5;
	ld.u64 	%rd65, [%rd20+56];
	ld.u64 	%rd66, [%rd21];
	ld.u64 	%rd67, [%rd66];
	cvt.u32.u64 	%r19, %rd63;
	cvt.u32.u64 	%r20, %rd64;
	add.s32 	%r21, %r20, %r19;
	cvt.u32.u64 	%r22, %rd65;
	add.s32 	%r23, %r21, %r22;
	{ // callseq 6, 0
	.param .b64 param0;
	st.param.b64 	[param0], %rd21;
	.param .b32 param1;
	st.param.b32 	[param1], %r23;
	.param .b64 retval0;
	prototype_6 : .callprototype (.param .b64 _) _ (.param .b64 _, .param .b32 _);
	call (retval0), 
	%rd67, 
	(
	param0, 
	param1
	)
	, prototype_6;
	ld.param.b64 	%rd68, [retval0];
	} // callseq 6
	ld.u64 	%rd70, [%rd21];
	ld.u64 	%rd71, [%rd70+8];
	cvt.u32.u64 	%r24, %rd68;
	{ // callseq 7, 0
	.param .b64 param0;
	st.param.b64 	[param0], %rd21;
	.param .b32 param1;
	st.param.b32 	[param1], %r24;
	.param .b64 retval0;
	prototype_7 : .callprototype (.param .b64 _) _ (.param .b64 _, .param .b32 _);
	call (retval0), 
	%rd71, 
	(
	param0, 
	param1
	)
	, prototype_7;
	ld.param.b64 	%rd72, [retval0];
	} // callseq 7
	ld.u64 	%rd74, [%rd21];
	ld.u64 	%rd75, [%rd74+16];
	cvt.u32.u64 	%r25, %rd72;
	{ // callseq 8, 0
	.param .b64 param0;
	st.param.b64 	[param0], %rd21;
	.param .b32 param1;
	st.param.b32 	[param1], %r25;
	.param .b64 retval0;
	prototype_8 : .callprototype (.param .b64 _) _ (.param .b64 _, .param .b32 _);
	call (retval0), 
	%rd75, 
	(
	param0, 
	param1
	)
	, prototype_8;
	ld.param.b64 	%rd76, [retval0];
	} // callseq 8
	ld.u64 	%rd78, [%rd21];
	ld.u64 	%rd79, [%rd78+24];
	cvt.u32.u64 	%r26, %rd76;
	{ // callseq 9, 0
	.param .b64 param0;
	st.param.b64 	[param0], %rd21;
	.param .b32 param1;
	st.param.b32 	[param1], %r26;
	.param .b64 retval0;
	prototype_9 : .callprototype (.param .b64 _) _ (.param .b64 _, .param .b32 _);
	call (retval0), 
	%rd79, 
	(
	param0, 
	param1
	)
	, prototype_9;
	ld.param.b64 	%rd80, [retval0];
	} // callseq 9
	setp.ne.s32 	%p6, %r1, 0;
	@%p6 bra 	$L__BB5_9;
	ld.u64 	%rd81, [%rd20];
	mov.b32 	%r27, 0;
	st.local.u32 	[%rd2], %r27;
	st.local.u64 	[%rd2+8], %rd81;
	mov.u64 	%rd82, $str$4;
	cvta.global.u64 	%rd83, %rd82;
	{ // callseq 10, 0
	.param .b64 param0;
	st.param.b64 	[param0], %rd83;
	.param .b64 param1;
	st.param.b64 	[param1], %rd19;
	.param .b32 retval0;
	call.uni (retval0), 
	vprintf, 
	(
	param0, 
	param1
	);
	ld.param.b32 	%r28, [retval0];
	} // callseq 10
	ld.u64 	%rd85, [%rd20+8];
	st.local.u32 	[%rd2], %r27;
	st.local.u64 	[%rd2+8], %rd85;
	{ // callseq 11, 0
	.param .b64 param0;
	st.param.b64 	[param0], %rd83;
	.param .b64 param1;
	st.param.b64 	[param1], %rd19;
	.param .b32 retval0;
	call.uni (retval0), 
	vprintf, 
	(
	param0, 
	param1
	);
	ld.param.b32 	%r30, [retval0];
	} // callseq 11
	ld.u64 	%rd86, [%rd20+16];
	st.local.u32 	[%rd2], %r27;
	st.local.u64 	[%rd2+8], %rd86;
	{ // callseq 12, 0
	.param .b64 param0;
	st.param.b64 	[param0], %rd83;
	.param .b64 param1;
	st.param.b64 	[param1], %rd19;
	.param .b32 retval0;
	call.uni (retval0), 
	vprintf, 
	(
	param0, 
	param1
	);
	ld.param.b32 	%r32, [retval0];
	} // callseq 12
	ld.u64 	%rd87, [%rd20+24];
	st.local.u32 	[%rd2], %r27;
	st.local.u64 	[%rd2+8], %rd87;
	{ // callseq 13, 0
	.param .b64 param0;
	st.param.b64 	[param0], %rd83;
	.param .b64 param1;
	st.param.b64 	[param1], %rd19;
	.param .b32 retval0;
	call.uni (retval0), 
	vprintf, 
	(
	param0, 
	param1
	);
	ld.param.b32 	%r34, [retval0];
	} // callseq 13
	ld.u64 	%rd88, [%rd20+32];
	st.local.u32 	[%rd2], %r27;
	st.local.u64 	[%rd2+8], %rd88;
	{ // callseq 14, 0
	.param .b64 param0;
	st.param.b64 	[param0], %rd83;
	.param .b64 param1;
	st.param.b64 	[param1], %rd19;
	.param .b32 retval0;
	call.uni (retval0), 
	vprintf, 
	(
	param0, 
	param1
	);
	ld.param.b32 	%r36, [retval0];
	} // callseq 14
	ld.u64 	%rd89, [%rd20+40];
	st.local.u32 	[%rd2], %r27;
	st.local.u64 	[%rd2+8], %rd89;
	{ // callseq 15, 0
	.param .b64 param0;
	st.param.b64 	[param0], %rd83;
	.param .b64 param1;
	st.param.b64 	[param1], %rd19;
	.param .b32 retval0;
	call.uni (retval0), 
	vprintf, 
	(
	param0, 
	param1
	);
	ld.param.b32 	%r38, [retval0];
	} // callseq 15
	ld.u64 	%rd90, [%rd20+48];
	st.local.u32 	[%rd2], %r27;
	st.local.u64 	[%rd2+8], %rd90;
	{ // callseq 16, 0
	.param .b64 param0;
	st.param.b64 	[param0], %rd83;
	.param .b64 param1;
	st.param.b64 	[param1], %rd19;
	.param .b32 retval0;
	call.uni (retval0), 
	vprintf, 
	(
	param0, 
	param1
	);
	ld.param.b32 	%r40, [retval0];
	} // callseq 16
	ld.u64 	%rd91, [%rd20+56];
	st.local.u32 	[%rd2], %r27;
	st.local.u64 	[%rd2+8], %rd91;
	{ // callseq 17, 0
	.param .b64 param0;
	st.param.b64 	[param0], %rd83;
	.param .b64 param1;
	st.param.b64 	[param1], %rd19;
	.param .b32 retval0;
	call.uni (retval0), 
	vprintf, 
	(
	param0, 
	param1
	);
	ld.param.b32 	%r42, [retval0];
	} // callseq 17
	ld.u64 	%rd92, [%rd20+64];
	st.local.u32 	[%rd2], %r27;
	st.local.u64 	[%rd2+8], %rd92;
	{ // callseq 18, 0
	.param .b64 param0;
	st.param.b64 	[param0], %rd83;
	.param .b64 param1;
	st.param.b64 	[param1], %rd19;
	.param .b32 retval0;
	call.uni (retval0), 
	vprintf, 
	(
	param0, 
	param1
	);
	ld.param.b32 	%r44, [retval0];
	} // callseq 18
	ld.u64 	%rd93, [%rd20+72];
	st.local.u32 	[%rd2], %r27;
	st.local.u64 	[%rd2+8], %rd93;
	{ // callseq 19, 0
	.param .b64 param0;
	st.param.b64 	[param0], %rd83;
	.param .b64 param1;
	st.param.b64 	[param1], %rd19;
	.param .b32 retval0;
	call.uni (retval0), 
	vprintf, 
	(
	param0, 
	param1
	);
	ld.param.b32 	%r46, [retval0];
	} // callseq 19
	ld.u64 	%rd94, [%rd20+80];
	st.local.u32 	[%rd2], %r27;
	st.local.u64 	[%rd2+8], %rd94;
	{ // callseq 20, 0
	.param .b64 param0;
	st.param.b64 	[param0], %rd83;
	.param .b64 param1;
	st.param.b64 	[param1], %rd19;
	.param .b32 retval0;
	call.uni (retval0), 
	vprintf, 
	(
	param0, 
	param1
	);
	ld.param.b32 	%r48, [retval0];
	} // callseq 20
$L__BB5_9:
	st.param.b64 	[func_retval0], %rd80;
	ret;

}
	// .globl	_Z11test_kernelPmS_jPi
.visible .entry _Z11test_kernelPmS_jPi(
	.param .u64 .ptr .align 1 _Z11test_kernelPmS_jPi_param_0,
	.param .u64 .ptr .align 1 _Z11test_kernelPmS_jPi_param_1,
	.param .u32 _Z11test_kernelPmS_jPi_param_2,
	.param .u64 .ptr .align 1 _Z11test_kernelPmS_jPi_param_3
)
{
	.reg .pred 	%p<2>;
	.reg .b32 	%r<8>;
	.reg .b64 	%rd<17>;

	ld.param.u64 	%rd3, [_Z11test_kernelPmS_jPi_param_0];
	ld.param.u64 	%rd4, [_Z11test_kernelPmS_jPi_param_1];
	ld.param.u32 	%r2, [_Z11test_kernelPmS_jPi_param_2];
	ld.param.u64 	%rd5, [_Z11test_kernelPmS_jPi_param_3];
	cvta.to.global.u64 	%rd6, %rd5;
	mov.u32 	%r3, %ntid.x;
	mov.u32 	%r4, %ctaid.x;
	mov.u32 	%r5, %tid.x;
	mad.lo.s32 	%r1, %r3, %r4, %r5;
	ld.global.u32 	%r6, [%rd6];
	setp.eq.s32 	%p1, %r6, 0;
	@%p1 bra 	$L__BB6_2;
	{ // callseq 21, 0
	.param .b64 retval0;
	call.uni (retval0), 
	_Z6secretv, 
	(
	);
	ld.param.b64 	%rd8, [retval0];
	} // callseq 21
	mov.b64 	%rd16, -7378697629483820647;
	bra.uni 	$L__BB6_3;
$L__BB6_2:
	mul.lo.s32 	%r7, %r1, 40;
	mul.wide.s32 	%rd10, %r7, 8;
	add.s64 	%rd11, %rd4, %rd10;
	{ // callseq 22, 0
	.param .b64 param0;
	st.param.b64 	[param0], %rd11;
	.param .b32 param1;
	st.param.b32 	[param1], %r2;
	.param .b64 retval0;
	call.uni (retval0), 
	_Z6unsafePmj, 
	(
	param0, 
	param1
	);
	ld.param.b64 	%rd16, [retval0];
	} // callseq 22
$L__BB6_3:
	cvta.to.global.u64 	%rd13, %rd3;
	mul.wide.s32 	%rd14, %r1, 8;
	add.s64 	%rd15, %rd13, %rd14;
	st.global.u64 	[%rd15], %rd16;
	ret;

}


// ===== COMPILED SASS (sm_100) =====

	.target	sm_100

	.elftype	@"ET_EXEC"


//--------------------- .note.nv.tkinfo           --------------------------
	.section	.note.nv.tkinfo,"",@"SHT_NOTE"
	.sectionflags	@"SHF_NOTE_NV_TKINFO"
	.tkinfo
        /*0018*/ 	.word	0x00000002
        /*0030*/ 	.string	""
        /*0030*/ 	.string	"ptxas"
        /*0030*/ 	.string	"Cuda compilation tools, release 13.0, V13.0.88"
        /*0030*/ 	.string	"Build cuda_13.0.r13.0/compiler.36424714_0"
        /*0030*/ 	.string	"-arch sm_100 -m 64 "



//--------------------- .note.nv.cuinfo           --------------------------
	.section	.note.nv.cuinfo,"",@"SHT_NOTE"
	.sectionflags	@"SHF_NOTE_NV_CUINFO"
        /*0018*/ 	.short	0x0002
        /*001a*/ 	.short	0x0064
        /*001c*/ 	.short	0x0082
	.zero		2


//--------------------- .nv.info                  --------------------------
	.section	.nv.info,"",@"SHT_CUDA_INFO"
	.align	4


	//----- nvinfo : EIATTR_REGCOUNT
	.align		4
        /*0000*/ 	.byte	0x04, 0x2f
        /*0002*/ 	.short	(.L_7 - .L_6)
	.align		4
.L_6:
        /*0004*/ 	.word	index@(_Z11test_kernelPmS_jPi)
        /*0008*/ 	.word	0x00000022


	//----- nvinfo : EIATTR_FRAME_SIZE
	.align		4
.L_7:
        /*000c*/ 	.byte	0x04, 0x11
        /*000e*/ 	.short	(.L_9 - .L_8)
	.align		4
.L_8:
        /*0010*/ 	.word	index@($_Z11test_kernelPmS_jPi$_Z6unsafePmj)
        /*0014*/ 	.word	0x00000020


	//----- nvinfo : EIATTR_FRAME_SIZE
	.align		4
.L_9:
        /*0018*/ 	.byte	0x04, 0x11
        /*001a*/ 	.short	(.L_11 - .L_10)
	.align		4
.L_10:
        /*001c*/ 	.word	index@($_Z11test_kernelPmS_jPi$_ZN1D2f4Ej)
        /*0020*/ 	.word	0x00000020


	//----- nvinfo : EIATTR_FRAME_SIZE
	.align		4
.L_11:
        /*0024*/ 	.byte	0x04, 0x11
        /*0026*/ 	.short	(.L_13 - .L_12)
	.align		4
.L_12:
        /*0028*/ 	.word	index@($_Z11test_kernelPmS_jPi$_ZN1D2f3Ej)
        /*002c*/ 	.word	0x00000020


	//----- nvinfo : EIATTR_FRAME_SIZE
	.align		4
.L_13:
        /*0030*/ 	.byte	0x04, 0x11
        /*0032*/ 	.short	(.L_15 - .L_14)
	.align		4
.L_14:
        /*0034*/ 	.word	index@($_Z11test_kernelPmS_jPi$_ZN1D2f2Ej)
        /*0038*/ 	.word	0x00000020


	//----- nvinfo : EIATTR_FRAME_SIZE
	.align		4
.L_15:
        /*003c*/ 	.byte	0x04, 0x11
        /*003e*/ 	.short	(.L_17 - .L_16)
	.align		4
.L_16:
        /*0040*/ 	.word	index@($_Z11test_kernelPmS_jPi$_ZN1D2f1Ej)
        /*0044*/ 	.word	0x00000020


	//----- nvinfo : EIATTR_FRAME_SIZE
	.align		4
.L_17:
        /*0048*/ 	.byte	0x04, 0x11
        /*004a*/ 	.short	(.L_19 - .L_18)
	.align		4
.L_18:
        /*004c*/ 	.word	index@($_Z11test_kernelPmS_jPi$_Z6secretv)
        /*0050*/ 	.word	0x00000020


	//----- nvinfo : EIATTR_FRAME_SIZE
	.align		4
.L_19:
        /*0054*/ 	.byte	0x04, 0x11
        /*0056*/ 	.short	(.L_21 - .L_20)
	.align		4
.L_20:
        /*0058*/ 	.word	index@(_Z11test_kernelPmS_jPi)
        /*005c*/ 	.word	0x00000020


	//----- nvinfo : EIATTR_MIN_STACK_SIZE
	.align		4
.L_21:
        /*0060*/ 	.byte	0x04, 0x12
        /*0062*/ 	.short	(.L_23 - .L_22)
	.align		4
.L_22:
        /*0064*/ 	.word	index@(_Z11test_kernelPmS_jPi)
        /*0068*/ 	.word	0x00000020
.L_23:


//--------------------- .nv.compat                --------------------------
	.section	.nv.compat,"",@"SHT_CUDA_COMPAT_INFO"
	.align	4
        /*0000*/ 	.byte	0x02, 0x09, 0x00, 0x00, 0x02, 0x02, 0x01, 0x00, 0x02, 0x05, 0x05, 0x00, 0x03, 0x07, 0x01, 0x01
        /*0010*/ 	.byte	0x02, 0x03, 0x00, 0x00, 0x02, 0x06, 0x01, 0x00, 0x04, 0x0b, 0x08, 0x00, 0x09, 0x00, 0x00, 0x00
        /*0020*/ 	.byte	0x00, 0x00, 0x00, 0x00


//--------------------- .nv.info._Z11test_kernelPmS_jPi --------------------------
	.section	.nv.info._Z11test_kernelPmS_jPi,"",@"SHT_CUDA_INFO"
	.sectionflags	@""
	.align	4


	//----- nvinfo : EIATTR_CUDA_API_VERSION
	.align		4
        /*0000*/ 	.byte	0x04, 0x37
        /*0002*/ 	.short	(.L_25 - .L_24)
.L_24:
        /*0004*/ 	.word	0x00000082


	//----- nvinfo : EIATTR_KPARAM_INFO
	.align		4
.L_25:
        /*0008*/ 	.byte	0x04, 0x17
        /*000a*/ 	.short	(.L_27 - .L_26)
.L_26:
        /*000c*/ 	.word	0x00000000
        /*0010*/ 	.short	0x0003
        /*0012*/ 	.short	0x0018
        /*0014*/ 	.byte	0x00, 0xf5, 0x21, 0x00


	//----- nvinfo : EIATTR_KPARAM_INFO
	.align		4
.L_27:
        /*0018*/ 	.byte	0x04, 0x17
        /*001a*/ 	.short	(.L_29 - .L_28)
.L_28:
        /*001c*/ 	.word	0x00000000
        /*0020*/ 	.short	0x0002
        /*0022*/ 	.short	0x0010
        /*0024*/ 	.byte	0x00, 0xf0, 0x11, 0x00


	//----- nvinfo : EIATTR_KPARAM_INFO
	.align		4
.L_29:
        /*0028*/ 	.byte	0x04, 0x17
        /*002a*/ 	.short	(.L_31 - .L_30)
.L_30:
        /*002c*/ 	.word	0x00000000
        /*0030*/ 	.short	0x0001
        /*0032*/ 	.short	0x0008
        /*0034*/ 	.byte	0x00, 0xf5, 0x21, 0x00


	//----- nvinfo : EIATTR_KPARAM_INFO
	.align		4
.L_31:
        /*0038*/ 	.byte	0x04, 0x17
        /*003a*/ 	.short	(.L_33 - .L_32)
.L_32:
        /*003c*/ 	.word	0x00000000
        /*0040*/ 	.short	0x0000
        /*0042*/ 	.short	0x0000
        /*0044*/ 	.byte	0x00, 0xf5, 0x21, 0x00


	//----- nvinfo : EIATTR_SPARSE_MMA_MASK
	.align		4
.L_33:
        /*0048*/ 	.byte	0x03, 0x50
        /*004a*/ 	.short	0x0000


	//----- nvinfo : EIATTR_MAXREG_COUNT
	.align		4
        /*004c*/ 	.byte	0x03, 0x1b
        /*004e*/ 	.short	0x00ff


	//----- nvinfo : EIATTR_EXTERNS
	.align		4
        /*0050*/ 	.byte	0x04, 0x0f
        /*0052*/ 	.short	(.L_35 - .L_34)


	//   ....[0]....
	.align		4
.L_34:
        /*0054*/ 	.word	index@(vprintf)


	//   ....[1]....
	.align		4
        /*0058*/ 	.word	index@(malloc)


	//----- nvinfo : EIATTR_MERCURY_ISA_VERSION
	.align		4
.L_35:
        /*005c*/ 	.byte	0x03, 0x5f
        /*005e*/ 	.short	0x0101


	//----- nvinfo : EIATTR_VRC_CTA_INIT_COUNT
	.align		4
        /*0060*/ 	.byte	0x02, 0x4a
	.zero		1
	.zero		1


	//----- nvinfo : EIATTR_SYSCALL_OFFSETS
	.align		4
        /*0064*/ 	.byte	0x04, 0x46
        /*0066*/ 	.short	(.L_37 - .L_36)


	//   ....[0]....
.L_36:
        /*0068*/ 	.word	0x00000270


	//   ....[1]....
        /*006c*/ 	.word	0x000003a0


	//   ....[2]....
        /*0070*/ 	.word	0x00000420


	//   ....[3]....
        /*0074*/ 	.word	0x000005a0


	//   ....[4]....
        /*0078*/ 	.word	0x00000680


	//   ....[5]....
        /*007c*/ 	.word	0x00000720


	//   ....[6]....
        /*0080*/ 	.word	0x00001130


	//   ....[7]....
        /*0084*/ 	.word	0x00001200


	//   ....[8]....
        /*0088*/ 	.word	0x000012d0


	//   ....[9]....
        /*008c*/ 	.word	0x000013a0


	//   ....[10]....
        /*0090*/ 	.word	0x00001470


	//   ....[11]....
        /*0094*/ 	.word	0x00001540


	//   ....[12]....
        /*0098*/ 	.word	0x00001610


	//   ....[13]....
        /*009c*/ 	.word	0x000016e0


	//   ....[14]....
        /*00a0*/ 	.word	0x000017b0


	//   ....[15]....
        /*00a4*/ 	.word	0x00001880


	//   ....[16]....
        /*00a8*/ 	.word	0x00001950


	//----- nvinfo : EIATTR_EXIT_INSTR_OFFSETS
	.align		4
.L_37:
        /*00ac*/ 	.byte	0x04, 0x1c
        /*00ae*/ 	.short	(.L_39 - .L_38)


	//   ....[0]....
.L_38:
        /*00b0*/ 	.word	0x00000190


	//----- nvinfo : EIATTR_CRS_STACK_SIZE
	.align		4
.L_39:
        /*00b4*/ 	.byte	0x04, 0x1e
        /*00b6*/ 	.short	(.L_41 - .L_40)
.L_40:
        /*00b8*/ 	.word	0x00000000


	//----- nvinfo : EIATTR_CBANK_PARAM_SIZE
	.align		4
.L_41:
        /*00bc*/ 	.byte	0x03, 0x19
        /*00be*/ 	.short	0x0020


	//----- nvinfo : EIATTR_PARAM_CBANK
	.align		4
        /*00c0*/ 	.byte	0x04, 0x0a
        /*00c2*/ 	.short	(.L_43 - .L_42)
	.align		4
.L_42:
        /*00c4*/ 	.word	index@(.nv.constant0._Z11test_kernelPmS_jPi)
        /*00c8*/ 	.short	0x0380
        /*00ca*/ 	.short	0x0020


	//----- nvinfo : EIATTR_SW_WAR
	.align		4
.L_43:
        /*00cc*/ 	.byte	0x04, 0x36
        /*00ce*/ 	.short	(.L_45 - .L_44)
.L_44:
        /*00d0*/ 	.word	0x00000008
.L_45:


//--------------------- .nv.callgraph             --------------------------
	.section	.nv.callgraph,"",@"SHT_CUDA_CALLGRAPH"
	.align	4
	.sectionentsize	8
	.align		4
        /*0000*/ 	.word	0x00000000
	.align		4
        /*0004*/ 	.word	0xffffffff
	.align		4
        /*0008*/ 	.word	index@(_Z11test_kernelPmS_jPi)
	.align		4
        /*000c*/ 	.word	index@(vprintf)
	.align		4
        /*0010*/ 	.word	index@(_Z11test_kernelPmS_jPi)
	.align		4
        /*0014*/ 	.word	index@(malloc)
	.align		4
        /*0018*/ 	.word	0x00000000
	.align		4
        /*001c*/ 	.word	0xfffffffe
	.align		4
        /*0020*/ 	.word	0x00000000
	.align		4
        /*0024*/ 	.word	0xfffffffd
	.align		4
        /*0028*/ 	.word	0x00000000
	.align		4
        /*002c*/ 	.word	0xfffffffc


//--------------------- .nv.constant4             --------------------------
	.section	.nv.constant4,"a",@progbits
	.align	8
	.align		8
.nv.constant4:
        /*0000*/ 	.dword	vprintf
	.align		8
        /*0008*/ 	.dword	malloc
	.align		8
        /*0010*/ 	.dword	_ZTV1D
	.align		8
        /*0018*/ 	.dword	$str
	.align		8
        /*0020*/ 	.dword	$str$1
	.align		8
        /*0028*/ 	.dword	$str$2
	.align		8
        /*0030*/ 	.dword	$str$3
	.align		8
        /*0038*/ 	.dword	$str$4


//--------------------- .text._Z11test_kernelPmS_jPi --------------------------
	.section	.text._Z11test_kernelPmS_jPi,"ax",@progbits
	.align	128
        .global         _Z11test_kernelPmS_jPi
        .type           _Z11test_kernelPmS_jPi,@function
        .size           _Z11test_kernelPmS_jPi,(.L_x_33 - _Z11test_kernelPmS_jPi)
        .other          _Z11test_kernelPmS_jPi,@"STO_CUDA_ENTRY STV_DEFAULT"
_Z11test_kernelPmS_jPi:
.text._Z11test_kernelPmS_jPi:
[----:B------:R-:W0:Y:S08]  /*0000*/  LDC R1, c[0x0][0x37c] ;  /* 0x0000df00ff017b82 */ /* 0x000e300000000800 */
[----:B------:R-:W1:Y:S01]  /*0010*/  LDC.64 R2, c[0x0][0x398] ;  /* 0x0000e600ff027b82 */ /* 0x000e620000000a00 */
[----:B------:R-:W1:Y:S01]  /*0020*/  LDCU.64 UR36, c[0x0][0x358] ;  /* 0x00006b00ff2477ac */ /* 0x000e620008000a00 */
[----:B0-----:R-:W-:Y:S01]  /*0030*/  VIADD R1, R1, 0xfffffff0 ;  /* 0xfffffff001017836 */ /* 0x001fe20000000000 */
[----:B-1----:R-:W2:Y:S01]  /*0040*/  LDG.E R2, desc[UR36][R2.64] ;  /* 0x0000002402027981 */ /* 0x002ea2000c1e1900 */
[----:B------:R-:W0:Y:S01]  /*0050*/  LDCU UR4, c[0x0][0x360] ;  /* 0x00006c00ff0477ac */ /* 0x000e220008000800 */
[----:B------:R-:W0:Y:S01]  /*0060*/  S2R R17, SR_CTAID.X ;  /* 0x0000000000117919 */ /* 0x000e220000002500 */
[----:B------:R-:W0:Y:S02]  /*0070*/  S2R R0, SR_TID.X ;  /* 0x0000000000007919 */ /* 0x000e240000002100 */
[----:B0-----:R-:W-:Y:S01]  /*0080*/  IMAD R17, R17, UR4, R0 ;  /* 0x0000000411117c24 */ /* 0x001fe2000f8e0200 */
[----:B--2---:R-:W-:-:S13]  /*0090*/  ISETP.NE.AND P0, PT, R2, RZ, PT ;  /* 0x000000ff0200720c */ /* 0x004fda0003f05270 */
[----:B------:R-:W-:Y:S05]  /*00a0*/  @!P0 BRA `(.L_x_0) ;  /* 0x0000000000188947 */ /* 0x000fea0003800000 */
[----:B------:R-:W-:Y:S01]  /*00b0*/  MOV R20, 0xe0 ;  /* 0x000000e000147802 */ /* 0x000fe20000000f00 */
[----:B------:R-:W-:-:S07]  /*00c0*/  IMAD.MOV.U32 R21, RZ, RZ, 0x0 ;  /* 0x00000000ff157424 */ /* 0x000fce00078e00ff */
[----:B------:R-:W-:Y:S05]  /*00d0*/  CALL.REL.NOINC `($_Z11test_kernelPmS_jPi$_Z6secretv) ;  /* 0x0000000000307944 */ /* 0x000fea0003c00000 */
[----:B------:R-:W-:Y:S02]  /*00e0*/  HFMA2 R3, -RZ, RZ, -0.0027332305908203125, -0.0027332305908203125 ;  /* 0x99999999ff037431 */ /* 0x000fe400000001ff */
[----:B------:R-:W-:Y:S01]  /*00f0*/  IMAD.MOV.U32 R2, RZ, RZ, -0x66666667 ;  /* 0x99999999ff027424 */ /* 0x000fe200078e00ff */
[----:B------:R-:W-:Y:S06]  /*0100*/  BRA `(.L_x_1) ;  /* 0x0000000000147947 */ /* 0x000fec0003800000 */
.L_x_0:
[----:B------:R-:W0:Y:S01]  /*0110*/  LDC.64 R30, c[0x0][0x388] ;  /* 0x0000e200ff1e7b82 */ /* 0x000e220000000a00 */
[----:B------:R-:W-:Y:S01]  /*0120*/  IMAD R3, R17, 0x28, RZ ;  /* 0x0000002811037824 */ /* 0x000fe200078e02ff */
[----:B------:R-:W-:-:S03]  /*0130*/  MOV R18, 0x160 ;  /* 0x0000016000127802 */ /* 0x000fc60000000f00 */
[----:B0-----:R-:W-:-:S07]  /*0140*/  IMAD.WIDE R30, R3, 0x8, R30 ;  /* 0x00000008031e7825 */ /* 0x001fce00078e021e */
[----:B------:R-:W-:Y:S05]  /*0150*/  CALL.REL.NOINC `($_Z11test_kernelPmS_jPi$_Z6unsafePmj) ;  /* 0x00000000006c7944 */ /* 0x000fea0003c00000 */
.L_x_1:
[----:B------:R-:W0:Y:S02]  /*0160*/  LDC.64 R4, c[0x0][0x380] ;  /* 0x0000e000ff047b82 */ /* 0x000e240000000a00 */
[----:B0-----:R-:W-:-:S05]  /*0170*/  IMAD.WIDE R4, R17, 0x8, R4 ;  /* 0x0000000811047825 */ /* 0x001fca00078e0204 */
[----:B------:R-:W-:Y:S01]  /*0180*/  STG.E.64 desc[UR36][R4.64], R2 ;  /* 0x0000000204007986 */ /* 0x000fe2000c101b24 */
[----:B------:R-:W-:Y:S05]  /*0190*/  EXIT ;  /* 0x000000000000794d */ /* 0x000fea0003800000 */
        .type           $_Z11test_kernelPmS_jPi$_Z6secretv,@function
        .size           $_Z11test_kernelPmS_jPi$_Z6secretv,($_Z11test_kernelPmS_jPi$_Z6unsafePmj - $_Z11test_kernelPmS_jPi$_Z6secretv)
$_Z11test_kernelPmS_jPi$_Z6secretv:
[----:B------:R-:W-:-:S05]  /*01a0*/  VIADD R1, R1, 0xfffffff0 ;  /* 0xfffffff001017836 */ /* 0x000fca0000000000 */
[----:B------:R-:W-:Y:S04]  /*01b0*/  STL [R1+0x8], R17 ;  /* 0x0000081101007387 */ /* 0x000fe80000100800 */
[----:B------:R-:W-:Y:S04]  /*01c0*/  STL [R1+0x4], R16 ;  /* 0x0000041001007387 */ /* 0x000fe80000100800 */
[----:B------:R0:W-:Y:S01]  /*01d0*/  STL [R1], R2 ;  /* 0x0000000201007387 */ /* 0x0001e20000100800 */
[----:B------:R-:W-:Y:S01]  /*01e0*/  MOV R0, 0x0 ;  /* 0x0000000000007802 */ /* 0x000fe20000000f00 */
[----:B------:R-:W1:Y:S01]  /*01f0*/  LDCU.64 UR4, c[0x4][0x18] ;  /* 0x01000300ff0477ac */ /* 0x000e620008000a00 */
[----:B------:R-:W-:-:S02]  /*0200*/  CS2R R6, SRZ ;  /* 0x0000000000067805 */ /* 0x000fc4000001ff00 */
[----:B0-----:R0:W2:Y:S01]  /*0210*/  LDC.64 R2, c[0x4][R0] ;  /* 0x0100000000027b82 */ /* 0x0010a20000000a00 */
[----:B-1----:R-:W-:Y:S02]  /*0220*/  IMAD.U32 R4, RZ, RZ, UR4 ;  /* 0x00000004ff047e24 */ /* 0x002fe4000f8e00ff */
[----:B------:R-:W-:Y:S01]  /*0230*/  IMAD.U32 R5, RZ, RZ, UR5 ;  /* 0x00000005ff057e24 */ /* 0x000fe2000f8e00ff */
[----:B------:R-:W-:Y:S01]  /*0240*/  MOV R16, R20 ;  /* 0x0000001400107202 */ /* 0x000fe20000000f00 */
[----:B0-----:R-:W-:-:S07]  /*0250*/  IMAD.MOV.U32 R17, RZ, RZ, R21 ;  /* 0x000000ffff117224 */ /* 0x001fce00078e0015 */
[----:B------:R-:W-:-:S07]  /*0260*/  LEPC R20, `(.L_x_2) ;  /* 0x000000001014794e */ /* 0x000fce0000000000 */
[----:B--2---:R-:W-:Y:S05]  /*0270*/  CALL.ABS.NOINC R2 ;  /* 0x0000000002007343 */ /* 0x004fea0003c00000 */
.L_x_2:
[----:B------:R-:W-:Y:S02]  /*0280*/  IMAD.MOV.U32 R20, RZ, RZ, R16 ;  /* 0x000000ffff147224 */ /* 0x000fe400078e0010 */
[----:B------:R-:W-:Y:S02]  /*0290*/  HFMA2 R4, -RZ, RZ, -0.0027332305908203125, -0.0027332305908203125 ;  /* 0x99999999ff047431 */ /* 0x000fe400000001ff */
[----:B------:R-:W-:Y:S01]  /*02a0*/  IMAD.MOV.U32 R21, RZ, RZ, R17 ;  /* 0x000000ffff157224 */ /* 0x000fe200078e0011 */
[----:B------:R-:W2:Y:S01]  /*02b0*/  LDL R2, [R1] ;  /* 0x0000000001027983 */ /* 0x000ea20000100800 */
[----:B------:R-:W-:-:S03]  /*02c0*/  IMAD.MOV.U32 R5, RZ, RZ, -0x66666667 ;  /* 0x99999999ff057424 */ /* 0x000fc600078e00ff */
[----:B------:R-:W2:Y:S04]  /*02d0*/  LDL R16, [R1+0x4] ;  /* 0x0000040001107983 */ /* 0x000ea80000100800 */
[----:B------:R0:W2:Y:S02]  /*02e0*/  LDL R17, [R1+0x8] ;  /* 0x0000080001117983 */ /* 0x0000a40000100800 */
[----:B0-----:R-:W-:Y:S01]  /*02f0*/  VIADD R1, R1, 0x10 ;  /* 0x0000001001017836 */ /* 0x001fe20000000000 */
[----:B--2---:R-:W-:Y:S06]  /*0300*/  RET.REL.NODEC R20 `(_Z11test_kernelPmS_jPi) ;  /* 0xfffffffc143c7950 */ /* 0x004fec0003c3ffff */
        .type           $_Z11test_kernelPmS_jPi$_Z6unsafePmj,@function
        .size           $_Z11test_kernelPmS_jPi$_Z6unsafePmj,($_Z11test_kernelPmS_jPi$_ZN1D2f1Ej - $_Z11test_kernelPmS_jPi$_Z6unsafePmj)
$_Z11test_kernelPmS_jPi$_Z6unsafePmj:
[----:B------:R-:W-:Y:S01]  /*0310*/  MOV R19, 0x8 ;  /* 0x0000000800137802 */ /* 0x000fe20000000f00 */
[----:B------:R-:W0:Y:S01]  /*0320*/  LDCU UR4, c[0x0][0x2f8] ;  /* 0x00005f00ff0477ac */ /* 0x000e220008000800 */
[----:B------:R-:W-:Y:S02]  /*0330*/  HFMA2 R5, -RZ, RZ, 0, 0 ;  /* 0x00000000ff057431 */ /* 0x000fe400000001ff */
[----:B------:R-:W-:Y:S01]  /*0340*/  IMAD.MOV.U32 R4, RZ, RZ, 0x40 ;  /* 0x00000040ff047424 */ /* 0x000fe200078e00ff */
[----:B------:R1:W2:Y:S01]  /*0350*/  LDC.64 R6, c[0x4][R19] ;  /* 0x0100000013067b82 */ /* 0x0002a20000000a00 */
[----:B------:R-:W3:Y:S01]  /*0360*/  LDCU UR5, c[0x0][0x2fc] ;  /* 0x00005f80ff0577ac */ /* 0x000ee20008000800 */
[----:B0-----:R-:W-:-:S05]  /*0370*/  IADD3 R16, P0, PT, R1, UR4, RZ ;  /* 0x0000000401107c10 */ /* 0x001fca000ff1e0ff */
[----:B-1-3--:R-:W-:-:S08]  /*0380*/  IMAD.X R2, RZ, RZ, UR5, P0 ;  /* 0x00000005ff027e24 */ /* 0x00afd000080e06ff */
[----:B------:R-:W-:-:S07]  /*0390*/  LEPC R20, `(.L_x_3) ;  /* 0x000000001014794e */ /* 0x000fce0000000000 */
[----:B--2---:R-:W-:Y:S05]  /*03a0*/  CALL.ABS.NOINC R6 ;  /* 0x0000000006007343 */ /* 0x004fea0003c00000 */
.L_x_3:
[----:B------:R0:W1:Y:S01]  /*03b0*/  LDC.64 R6, c[0x4][R19] ;  /* 0x0100000013067b82 */ /* 0x0000620000000a00 */
[----:B------:R-:W-:Y:S02]  /*03c0*/  IMAD.MOV.U32 R24, RZ, RZ, R4 ;  /* 0x000000ffff187224 */ /* 0x000fe400078e0004 */
[----:B------:R-:W-:Y:S02]  /*03d0*/  HFMA2 R4, -RZ, RZ, 0, 4.76837158203125e-07 ;  /* 0x00000008ff047431 */ /* 0x000fe400000001ff */
[----:B------:R-:W-:Y:S02]  /*03e0*/  IMAD.MOV.U32 R25, RZ, RZ, R5 ;  /* 0x000000ffff197224 */ /* 0x000fe400078e0005 */
[----:B------:R-:W-:Y:S01]  /*03f0*/  IMAD.MOV.U32 R5, RZ, RZ, RZ ;  /* 0x000000ffff057224 */ /* 0x000fe200078e00ff */
[----:B0-----:R-:W2:Y:S06]  /*0400*/  LDC.64 R26, c[0x0][0x358] ;  /* 0x0000d600ff1a7b82 */ /* 0x001eac0000000a00 */
[----:B------:R-:W-:-:S07]  /*0410*/  LEPC R20, `(.L_x_4) ;  /* 0x000000001014794e */ /* 0x000fce0000000000 */
[----:B-12---:R-:W-:Y:S05]  /*0420*/  CALL.ABS.NOINC R6 ;  /* 0x0000000006007343 */ /* 0x006fea0003c00000 */
.L_x_4:
[----:B------:R-:W0:Y:S01]  /*0430*/  LDCU.64 UR4, c[0x4][0x10] ;  /* 0x01000200ff0477ac */ /* 0x000e220008000a00 */
[----:B------:R-:W1:Y:S01]  /*0440*/  S2R R22, SR_CTAID.X ;  /* 0x0000000000167919 */ /* 0x000e620000002500 */
[----:B------:R-:W-:Y:S01]  /*0450*/  R2UR UR6, R26 ;  /* 0x000000001a0672ca */ /* 0x000fe200000e0000 */
[--C-:B------:R-:W-:Y:S01]  /*0460*/  IMAD.MOV.U32 R13, RZ, RZ, R5.reuse ;  /* 0x000000ffff0d7224 */ /* 0x100fe200078e0005 */
[----:B------:R-:W-:Y:S01]  /*0470*/  R2UR UR7, R27 ;  /* 0x000000001b0772ca */ /* 0x000fe200000e0000 */
[----:B------:R-:W-:Y:S01]  /*0480*/  IMAD.MOV.U32 R28, RZ, RZ, R4 ;  /* 0x000000ffff1c7224 */ /* 0x000fe200078e0004 */
[----:B------:R-:W-:Y:S01]  /*0490*/  MOV R12, R4 ;  /* 0x00000004000c7202 */ /* 0x000fe20000000f00 */
[----:B------:R-:W-:Y:S01]  /*04a0*/  IMAD.MOV.U32 R29, RZ, RZ, R5 ;  /* 0x000000ffff1d7224 */ /* 0x000fe200078e0005 */
[----:B------:R-:W-:Y:S01]  /*04b0*/  MOV R0, 0x0 ;  /* 0x0000000000007802 */ /* 0x000fe20000000f00 */
[----:B------:R-:W-:Y:S02]  /*04c0*/  IMAD.MOV.U32 R6, RZ, RZ, R16 ;  /* 0x000000ffff067224 */ /* 0x000fe400078e0010 */
[----:B------:R-:W-:Y:S01]  /*04d0*/  IMAD.MOV.U32 R7, RZ, RZ, R2 ;  /* 0x000000ffff077224 */ /* 0x000fe200078e0002 */
[----:B------:R2:W3:Y:S01]  /*04e0*/  LDC.64 R8, c[0x4][R0] ;  /* 0x0100000000087b82 */ /* 0x0004e20000000a00 */
[----:B0-----:R-:W-:-:S04]  /*04f0*/  UIADD3 UR4, UP0, UPT, UR4, 0x10, URZ ;  /* 0x0000001004047890 */ /* 0x001fc8000ff1e0ff */
[----:B------:R-:W-:Y:S02]  /*0500*/  UIADD3.X UR5, UPT, UPT, URZ, UR5, URZ, UP0, !UPT ;  /* 0x00000005ff057290 */ /* 0x000fe400087fe4ff */
[----:B------:R-:W-:-:S04]  /*0510*/  IMAD.U32 R10, RZ, RZ, UR4 ;  /* 0x00000004ff0a7e24 */ /* 0x000fc8000f8e00ff */
[----:B------:R-:W-:-:S05]  /*0520*/  IMAD.U32 R11, RZ, RZ, UR5 ;  /* 0x00000005ff0b7e24 */ /* 0x000fca000f8e00ff */
[----:B------:R2:W-:Y:S01]  /*0530*/  ST.E.64 desc[UR6][R12.64], R10 ;  /* 0x0000000a0c007985 */ /* 0x0005e2000c101b06 */
[----:B------:R-:W0:Y:S03]  /*0540*/  LDCU.64 UR4, c[0x4][0x20] ;  /* 0x01000400ff0477ac */ /* 0x000e260008000a00 */
[----:B------:R2:W-:Y:S04]  /*0550*/  STL.64 [R1+0x8], R24 ;  /* 0x0000081801007387 */ /* 0x0005e80000100a00 */
[----:B-1----:R2:W-:Y:S01]  /*0560*/  STL [R1], R22 ;  /* 0x0000001601007387 */ /* 0x0025e20000100800 */
[----:B0-----:R-:W-:Y:S01]  /*0570*/  MOV R4, UR4 ;  /* 0x0000000400047c02 */ /* 0x001fe20008000f00 */
[----:B--2---:R-:W-:-:S07]  /*0580*/  IMAD.U32 R5, RZ, RZ, UR5 ;  /* 0x00000005ff057e24 */ /* 0x004fce000f8e00ff */
[----:B------:R-:W-:-:S07]  /*0590*/  LEPC R20, `(.L_x_5) ;  /* 0x000000001014794e */ /* 0x000fce0000000000 */
[----:B---3--:R-:W-:Y:S05]  /*05a0*/  CALL.ABS.NOINC R8 ;  /* 0x0000000008007343 */ /* 0x008fea0003c00000 */
.L_x_5:
[----:B------:R-:W-:Y:S01]  /*05b0*/  UMOV UR4, 0x1a0 ;  /* 0x000001a000047882 */ /* 0x000fe20000000000 */
[----:B------:R-:W-:Y:S01]  /*05c0*/  IMAD.MOV.U32 R9, RZ, RZ, RZ ;  /* 0x000000ffff097224 */ /* 0x000fe200078e00ff */
[----:B------:R-:W-:Y:S01]  /*05d0*/  MOV R8, UR4 ;  /* 0x0000000400087c02 */ /* 0x000fe20008000f00 */
[----:B------:R0:W-:Y:S01]  /*05e0*/  STL [R1], R22 ;  /* 0x0000001601007387 */ /* 0x0001e20000100800 */
[----:B------:R-:W-:Y:S01]  /*05f0*/  MOV R19, 0x0 ;  /* 0x0000000000137802 */ /* 0x000fe20000000f00 */
[----:B------:R-:W1:Y:S01]  /*0600*/  LDCU.64 UR4, c[0x4][0x28] ;  /* 0x01000500ff0477ac */ /* 0x000e620008000a00 */
[----:B------:R-:W-:Y:S01]  /*0610*/  MOV R6, R16 ;  /* 0x0000001000067202 */ /* 0x000fe20000000f00 */
[----:B------:R0:W-:Y:S01]  /*0620*/  STL.64 [R1+0x8], R8 ;  /* 0x0000080801007387 */ /* 0x0001e20000100a00 */
[----:B------:R0:W2:Y:S01]  /*0630*/  LDC.64 R10, c[0x4][R19] ;  /* 0x01000000130a7b82 */ /* 0x0000a20000000a00 */
[----:B------:R-:W-:Y:S02]  /*0640*/  IMAD.MOV.U32 R7, RZ, RZ, R2 ;  /* 0x000000ffff077224 */ /* 0x000fe400078e0002 */
[----:B-1----:R-:W-:-:S02]  /*0650*/  IMAD.U32 R4, RZ, RZ, UR4 ;  /* 0x00000004ff047e24 */ /* 0x002fc4000f8e00ff */
[----:B0-----:R-:W-:-:S07]  /*0660*/  IMAD.U32 R5, RZ, RZ, UR5 ;  /* 0x00000005ff057e24 */ /* 0x001fce000f8e00ff */
[----:B------:R-:W-:-:S07]  /*0670*/  LEPC R20, `(.L_x_6) ;  /* 0x000000001014794e */ /* 0x000fce0000000000 */
[----:B--2---:R-:W-:Y:S05]  /*0680*/  CALL.ABS.NOINC R10 ;  /* 0x000000000a007343 */ /* 0x004fea0003c00000 */
.L_x_6:
[----:B------:R0:W-:Y:S01]  /*0690*/  STL [R1], R22 ;  /* 0x0000001601007387 */ /* 0x0001e20000100800 */
[----:B------:R0:W1:Y:S01]  /*06a0*/  LDC.64 R8, c[0x4][R19] ;  /* 0x0100000013087b82 */ /* 0x0000620000000a00 */
[----:B------:R-:W2:Y:S01]  /*06b0*/  LDCU.64 UR4, c[0x4][0x30] ;  /* 0x01000600ff0477ac */ /* 0x000ea20008000a00 */
[----:B------:R-:W-:Y:S01]  /*06c0*/  MOV R6, R16 ;  /* 0x0000001000067202 */ /* 0x000fe20000000f00 */
[----:B------:R0:W-:Y:S01]  /*06d0*/  STL.64 [R1+0x8], R28 ;  /* 0x0000081c01007387 */ /* 0x0001e20000100a00 */
[----:B------:R-:W-:Y:S02]  /*06e0*/  IMAD.MOV.U32 R7, RZ, RZ, R2 ;  /* 0x000000ffff077224 */ /* 0x000fe400078e0002 */
[----:B--2---:R-:W-:Y:S02]  /*06f0*/  IMAD.U32 R4, RZ, RZ, UR4 ;  /* 0x00000004ff047e24 */ /* 0x004fe4000f8e00ff */
[----:B0-----:R-:W-:-:S07]  /*0700*/  IMAD.U32 R5, RZ, RZ, UR5 ;  /* 0x00000005ff057e24 */ /* 0x001fce000f8e00ff */
[----:B------:R-:W-:-:S07]  /*0710*/  LEPC R20, `(.L_x_7) ;  /* 0x000000001014794e */ /* 0x000fce0000000000 */
[----:B-1----:R-:W-:Y:S05]  /*0720*/  CALL.ABS.NOINC R8 ;  /* 0x0000000008007343 */ /* 0x002fea0003c00000 */
.L_x_7:
[----:B------:R-:W0:Y:S08]  /*0730*/  LDC R4, c[0x0][0x390] ;  /* 0x0000e400ff047b82 */ /* 0x000e300000000800 */
[----:B------:R-:W1:Y:S01]  /*0740*/  LDC.64 R26, c[0x0][0x358] ;  /* 0x0000d600ff1a7b82 */ /* 0x000e620000000a00 */
[----:B0-----:R-:W-:-:S13]  /*0750*/  ISETP.NE.AND P0, PT, R4, RZ, PT ;  /* 0x000000ff0400720c */ /* 0x001fda0003f05270 */
[----:B-1----:R-:W-:Y:S05]  /*0760*/  @!P0 BRA `(.L_x_8) ;  /* 0x0000000000ec8947 */ /* 0x002fea0003800000 */
[C---:B------:R-:W-:Y:S01]  /*0770*/  ISETP.GE.U32.AND P1, PT, R4.reuse, 0x4, PT ;  /* 0x000000040400780c */ /* 0x040fe20003f26070 */
[----:B------:R-:W-:Y:S01]  /*0780*/  IMAD.MOV.U32 R3, RZ, RZ, RZ ;  /* 0x000000ffff037224 */ /* 0x000fe200078e00ff */
[----:B------:R-:W-:-:S04]  /*0790*/  LOP3.LUT R0, R4, 0x3, RZ, 0xc0, !PT ;  /* 0x0000000304007812 */ /* 0x000fc800078ec0ff */
[----:B------:R-:W-:-:S07]  /*07a0*/  ISETP.NE.AND P0, PT, R0, RZ, PT ;  /* 0x000000ff0000720c */ /* 0x000fce0003f05270 */
[----:B------:R-:W-:Y:S06]  /*07b0*/  @!P1 BRA `(.L_x_9) ;  /* 0x00000000007c9947 */ /* 0x000fec0003800000 */
[----:B------:R-:W-:Y:S01]  /*07c0*/  IADD3 R20, P1, PT, R24, 0x10, RZ ;  /* 0x0000001018147810 */ /* 0x000fe20007f3e0ff */
[----:B------:R-:W-:Y:S01]  /*07d0*/  BSSY.RECONVERGENT B0, `(.L_x_9) ;  /* 0x000001d000007945 */ /* 0x000fe20003800200 */
[----:B------:R-:W-:Y:S02]  /*07e0*/  LOP3.LUT R3, R4, 0xfffffffc, RZ, 0xc0, !PT ;  /* 0xfffffffc04037812 */ /* 0x000fe400078ec0ff */
[----:B------:R-:W-:Y:S01]  /*07f0*/  IADD3 R8, P2, PT, R30, 0x10, RZ ;  /* 0x000000101e087810 */ /* 0x000fe20007f5e0ff */
[----:B------:R-:W-:Y:S02]  /*0800*/  IMAD.X R21, RZ, RZ, R25, P1 ;  /* 0x000000ffff157224 */ /* 0x000fe400008e0619 */
[----:B------:R-:W-:Y:S01]  /*0810*/  IMAD.MOV R19, RZ, RZ, -R3 ;  /* 0x000000ffff137224 */ /* 0x000fe200078e0a03 */
[----:B------:R-:W-:-:S09]  /*0820*/  IADD3.X R9, PT, PT, RZ, R31, RZ, P2, !PT ;  /* 0x0000001fff097210 */ /* 0x000fd200017fe4ff */
.L_x_10:
[----:B------:R-:W-:Y:S01]  /*0830*/  R2UR UR4, R26 ;  /* 0x000000001a0472ca */ /* 0x000fe200000e0000 */
[----:B------:R-:W-:Y:S01]  /*0840*/  IMAD.MOV.U32 R4, RZ, RZ, R8 ;  /* 0x000000ffff047224 */ /* 0x000fe200078e0008 */
[----:B------:R-:W-:Y:S01]  /*0850*/  R2UR UR5, R27 ;  /* 0x000000001b0572ca */ /* 0x000fe200000e0000 */
[----:B------:R-:W-:-:S12]  /*0860*/  IMAD.MOV.U32 R5, RZ, RZ, R9 ;  /* 0x000000ffff057224 */ /* 0x000fd800078e0009 */
[----:B------:R-:W2:Y:S01]  /*0870*/  LDG.E.64 R8, desc[UR4][R4.64+-0x10] ;  /* 0xfffff00404087981 */ /* 0x000ea2000c1e1b00 */
[----:B------:R-:W-:Y:S01]  /*0880*/  R2UR UR6, R26 ;  /* 0x000000001a0672ca */ /* 0x000fe200000e0000 */
[----:B-1----:R-:W-:Y:S01]  /*0890*/  IMAD.MOV.U32 R7, RZ, RZ, R21 ;  /* 0x000000ffff077224 */ /* 0x002fe200078e0015 */
[----:B------:R-:W-:Y:S02]  /*08a0*/  R2UR UR7, R27 ;  /* 0x000000001b0772ca */ /* 0x000fe400000e0000 */
[----:B------:R-:W-:-:S05]  /*08b0*/  MOV R6, R20 ;  /* 0x0000001400067202 */ /* 0x000fca0000000f00 */
[----:B--2---:R0:W-:Y:S06]  /*08c0*/  ST.E.64 desc[UR4][R6.64+-0x10], R8 ;  /* 0xfffff00806007985 */ /* 0x0041ec000c101b04 */
[----:B------:R-:W2:Y:S04]  /*08d0*/  LDG.E.64 R10, desc[UR6][R4.64+-0x8] ;  /* 0xfffff806040a7981 */ /* 0x000ea8000c1e1b00 */
[----:B--2---:R1:W-:Y:S04]  /*08e0*/  ST.E.64 desc[UR4][R6.64+-0x8], R10 ;  /* 0xfffff80a06007985 */ /* 0x0043e8000c101b04 */
[----:B------:R-:W2:Y:S01]  /*08f0*/  LDG.E.64 R12, desc[UR6][R4.64] ;  /* 0x00000006040c7981 */ /* 0x000ea2000c1e1b00 */
[----:B------:R-:W-:-:S05]  /*0900*/  VIADD R19, R19, 0x4 ;  /* 0x0000000413137836 */ /* 0x000fca0000000000 */
[----:B------:R-:W-:Y:S01]  /*0910*/  ISETP.NE.AND P1, PT, R19, RZ, PT ;  /* 0x000000ff1300720c */ /* 0x000fe20003f25270 */
[----:B--2---:R1:W-:Y:S04]  /*0920*/  ST.E.64 desc[UR4][R6.64], R12 ;  /* 0x0000000c06007985 */ /* 0x0043e8000c101b04 */
[----:B------:R-:W2:Y:S01]  /*0930*/  LDG.E.64 R14, desc[UR6][R4.64+0x8] ;  /* 0x00000806040e7981 */ /* 0x000ea2000c1e1b00 */
[----:B------:R-:W-:Y:S02]  /*0940*/  IADD3 R20, P2, PT, R6, 0x20, RZ ;  /* 0x0000002006147810 */ /* 0x000fe40007f5e0ff */
[----:B0-----:R-:W-:-:S03]  /*0950*/  IADD3 R8, P3, PT, R4, 0x20, RZ ;  /* 0x0000002004087810 */ /* 0x001fc60007f7e0ff */
[----:B------:R-:W-:Y:S01]  /*0960*/  IMAD.X R21, RZ, RZ, R7, P2 ;  /* 0x000000ffff157224 */ /* 0x000fe200010e0607 */
[----:B------:R-:W-:Y:S01]  /*0970*/  IADD3.X R9, PT, PT, RZ, R5, RZ, P3, !PT ;  /* 0x00000005ff097210 */ /* 0x000fe20001ffe4ff */
[----:B--2---:R1:W-:Y:S01]  /*0980*/  ST.E.64 desc[UR4][R6.64+0x8], R14 ;  /* 0x0000080e06007985 */ /* 0x0043e2000c101b04 */
[----:B------:R-:W-:Y:S07]  /*0990*/  @P1 BRA `(.L_x_10) ;  /* 0xfffffffc00a41947 */ /* 0x000fee000383ffff */
[----:B------:R-:W-:Y:S05]  /*09a0*/  BSYNC.RECONVERGENT B0 ;  /* 0x0000000000007941 */ /* 0x000fea0003800200 */
.L_x_9:
[----:B------:R-:W-:Y:S04]  /*09b0*/  BSSY.RECONVERGENT B0, `(.L_x_8) ;  /* 0x0000016000007945 */ /* 0x000fe80003800200 */
[----:B------:R-:W-:Y:S05]  /*09c0*/  @!P0 BRA `(.L_x_11) ;  /* 0x0000000000508947 */ /* 0x000fea0003800000 */
[----:B------:R-:W-:-:S04]  /*09d0*/  IMAD.WIDE.U32 R4, R3, 0x8, R24 ;  /* 0x0000000803047825 */ /* 0x000fc800078e0018 */
[----:B------:R-:W-:-:S04]  /*09e0*/  IMAD.WIDE.U32 R30, R3, 0x8, R30 ;  /* 0x00000008031e7825 */ /* 0x000fc800078e001e */
[----:B------:R-:W-:Y:S02]  /*09f0*/  IMAD.MOV.U32 R3, RZ, RZ, R4 ;  /* 0x000000ffff037224 */ /* 0x000fe400078e0004 */
[----:B------:R-:W-:Y:S02]  /*0a00*/  IMAD.MOV.U32 R8, RZ, RZ, R5 ;  /* 0x000000ffff087224 */ /* 0x000fe400078e0005 */
[----:B------:R-:W-:-:S07]  /*0a10*/  IMAD.MOV R0, RZ, RZ, -R0 ;  /* 0x000000ffff007224 */ /* 0x000fce00078e0a00 */
.L_x_12:
[----:B------:R-:W-:Y:S01]  /*0a20*/  R2UR UR4, R26 ;  /* 0x000000001a0472ca */ /* 0x000fe200000e0000 */
[----:B0-----:R-:W-:Y:S01]  /*0a30*/  IMAD.MOV.U32 R5, RZ, RZ, R31 ;  /* 0x000000ffff057224 */ /* 0x001fe200078e001f */
[----:B------:R-:W-:Y:S02]  /*0a40*/  R2UR UR5, R27 ;  /* 0x000000001b0572ca */ /* 0x000fe400000e0000 */
[----:B------:R-:W-:-:S11]  /*0a50*/  MOV R4, R30 ;  /* 0x0000001e00047202 */ /* 0x000fd60000000f00 */
[----:B------:R-:W2:Y:S01]  /*0a60*/  LDG.E.64 R4, desc[UR4][R4.64] ;  /* 0x0000000404047981 */ /* 0x000ea2000c1e1b00 */
[----:B------:R-:W-:Y:S01]  /*0a70*/  IADD3 R0, PT, PT, R0, 0x1, RZ ;  /* 0x0000000100007810 */ /* 0x000fe20007ffe0ff */
[----:B-1----:R-:W-:Y:S01]  /*0a80*/  IMAD.MOV.U32 R6, RZ, RZ, R3 ;  /* 0x000000ffff067224 */ /* 0x002fe200078e0003 */
[----:B------:R-:W-:Y:S01]  /*0a90*/  IADD3 R30, P1, PT, R30, 0x8, RZ ;  /* 0x000000081e1e7810 */ /* 0x000fe20007f3e0ff */
[----:B------:R-:W-:Y:S01]  /*0aa0*/  IMAD.MOV.U32 R7, RZ, RZ, R8 ;  /* 0x000000ffff077224 */ /* 0x000fe200078e0008 */
[----:B------:R-:W-:Y:S02]  /*0ab0*/  ISETP.NE.AND P0, PT, R0, RZ, PT ;  /* 0x000000ff0000720c */ /* 0x000fe40003f05270 */
[----:B------:R-:W-:Y:S01]  /*0ac0*/  IADD3 R3, P2, PT, R3, 0x8, RZ ;  /* 0x0000000803037810 */ /* 0x000fe20007f5e0ff */
[----:B------:R-:W-:-:S04]  /*0ad0*/  IMAD.X R31, RZ, RZ, R31, P1 ;  /* 0x000000ffff1f7224 */ /* 0x000fc800008e061f */
[----:B------:R-:W-:Y:S01]  /*0ae0*/  IMAD.X R8, RZ, RZ, R8, P2 ;  /* 0x000000ffff087224 */ /* 0x000fe200010e0608 */
[----:B--2---:R0:W-:Y:S05]  /*0af0*/  ST.E.64 desc[UR4][R6.64], R4 ;  /* 0x0000000406007985 */ /* 0x0041ea000c101b04 */
[----:B------:R-:W-:Y:S05]  /*0b00*/  @P0 BRA `(.L_x_12) ;  /* 0xfffffffc00c40947 */ /* 0x000fea000383ffff */
.L_x_11:
[----:B------:R-:W-:Y:S05]  /*0b10*/  BSYNC.RECONVERGENT B0 ;  /* 0x0000000000007941 */ /* 0x000fea0003800200 */
.L_x_8:
[----:B------:R-:W-:Y:S01]  /*0b20*/  R2UR UR4, R26 ;  /* 0x000000001a0472ca */ /* 0x000fe200000e0000 */
[----:B------:R-:W-:Y:S01]  /*0b30*/  IMAD.MOV.U32 R8, RZ, RZ, R28 ;  /* 0x000000ffff087224 */ /* 0x000fe200078e001c */
[----:B------:R-:W-:Y:S02]  /*0b40*/  R2UR UR5, R27 ;  /* 0x000000001b0572ca */ /* 0x000fe400000e0000 */
[----:B------:R-:W-:-:S11]  /*0b50*/  MOV R9, R29 ;  /* 0x0000001d00097202 */ /* 0x000fd60000000f00 */
[----:B------:R-:W2:Y:S01]  /*0b60*/  LD.E.64 R8, desc[UR4][R8.64] ;  /* 0x0000000408087980 */ /* 0x000ea2000c101b00 */
[----:B------:R-:W-:Y:S02]  /*0b70*/  R2UR UR6, R26 ;  /* 0x000000001a0672ca */ /* 0x000fe400000e0000 */
[----:B------:R-:W-:Y:S01]  /*0b80*/  R2UR UR7, R27 ;  /* 0x000000001b0772ca */ /* 0x000fe200000e0000 */
[----:B------:R-:W3:Y:S04]  /*0b90*/  LD.E R0, desc[UR4][R24.64] ;  /* 0x0000000418007980 */ /* 0x000ee8000c101900 */
[----:B0-----:R-:W4:Y:S04]  /*0ba0*/  LD.E R4, desc[UR4][R24.64+0x10] ;  /* 0x0000100418047980 */ /* 0x001f28000c101900 */
[----:B-1----:R-:W4:Y:S04]  /*0bb0*/  LD.E R7, desc[UR4][R24.64+0x20] ;  /* 0x0000200418077980 */ /* 0x002f28000c101900 */
[----:B------:R-:W4:Y:S04]  /*0bc0*/  LD.E R3, desc[UR6][R24.64+0x8] ;  /* 0x0000080618037980 */ /* 0x000f28000c101900 */
[----:B------:R-:W4:Y:S04]  /*0bd0*/  LD.E R5, desc[UR6][R24.64+0x18] ;  /* 0x0000180618057980 */ /* 0x000f28000c101900 */
[----:B------:R-:W4:Y:S04]  /*0be0*/  LD.E R10, desc[UR6][R24.64+0x28] ;  /* 0x00002806180a7980 */ /* 0x000f28000c101900 */
[----:B------:R-:W4:Y:S04]  /*0bf0*/  LD.E R11, desc[UR4][R24.64+0x30] ;  /* 0x00003004180b7980 */ /* 0x000f28000c101900 */
[----:B------:R-:W4:Y:S04]  /*0c00*/  LD.E R6, desc[UR6][R24.64+0x38] ;  /* 0x0000380618067980 */ /* 0x000f28000c101900 */
[----:B--2---:R-:W5:Y:S01]  /*0c10*/  LD.E.64 R8, desc[UR4][R8.64] ;  /* 0x0000000408087980 */ /* 0x004f62000c101b00 */
[----:B---3--:R-:W-:-:S04]  /*0c20*/  VIADD R0, R0, 0x2b5a5 ;  /* 0x0002b5a500007836 */ /* 0x008fc80000000000 */
[----:B------:R-:W-:-:S04]  /*0c30*/  IMAD.U32 R0, R0, 0x20, R0 ;  /* 0x0000002000007824 */ /* 0x000fc800078e0000 */
[----:B----4-:R-:W-:-:S05]  /*0c40*/  IMAD.IADD R3, R3, 0x1, R0 ;  /* 0x0000000103037824 */ /* 0x010fca00078e0200 */
[----:B------:R-:W-:-:S05]  /*0c50*/  LEA R3, R3, R3, 0x5 ;  /* 0x0000000303037211 */ /* 0x000fca00078e28ff */
[----:B------:R-:W-:-:S04]  /*0c60*/  IMAD.IADD R4, R4, 0x1, R3 ;  /* 0x0000000104047824 */ /* 0x000fc800078e0203 */
[----:B------:R-:W-:-:S04]  /*0c70*/  IMAD.U32 R0, R4, 0x20, R4 ;  /* 0x0000002004007824 */ /* 0x000fc800078e0004 */
[----:B------:R-:W-:-:S05]  /*0c80*/  IMAD.IADD R5, R5, 0x1, R0 ;  /* 0x0000000105057824 */ /* 0x000fca00078e0200 */
[----:B------:R-:W-:-:S05]  /*0c90*/  LEA R0, R5, R5, 0x5 ;  /* 0x0000000505007211 */ /* 0x000fca00078e28ff */
[----:B------:R-:W-:-:S04]  /*0ca0*/  IMAD.IADD R7, R7, 0x1, R0 ;  /* 0x0000000107077824 */ /* 0x000fc800078e0200 */
[----:B------:R-:W-:-:S04]  /*0cb0*/  IMAD.U32 R3, R7, 0x20, R7 ;  /* 0x0000002007037824 */ /* 0x000fc800078e0007 */
[----:B------:R-:W-:-:S05]  /*0cc0*/  IMAD.IADD R10, R10, 0x1, R3 ;  /* 0x000000010a0a7824 */ /* 0x000fca00078e0203 */
[----:B------:R-:W-:-:S05]  /*0cd0*/  LEA R0, R10, R10, 0x5 ;  /* 0x0000000a0a007211 */ /* 0x000fca00078e28ff */
[----:B------:R-:W-:Y:S01]  /*0ce0*/  IMAD.IADD R0, R11, 0x1, R0 ;  /* 0x000000010b007824 */ /* 0x000fe200078e0200 */
[----:B------:R-:W-:Y:S03]  /*0cf0*/  BSSY.RECONVERGENT B6, `(.L_x_13) ;  /* 0x0000008000067945 */ /* 0x000fe60003800200 */
[----:B------:R-:W-:Y:S01]  /*0d00*/  IMAD.SHL.U32 R3, R0, 0x20, RZ ;  /* 0x0000002000037824 */ /* 0x000fe200078e00ff */
[----:B------:R-:W-:Y:S01]  /*0d10*/  MOV R5, R29 ;  /* 0x0000001d00057202 */ /* 0x000fe20000000f00 */
[----:B------:R-:W-:Y:S01]  /*0d20*/  IMAD.MOV.U32 R4, RZ, RZ, R28 ;  /* 0x000000ffff047224 */ /* 0x000fe200078e001c */
[----:B------:R-:W-:Y:S01]  /*0d30*/  MOV R20, 0xd70 ;  /* 0x00000d7000147802 */ /* 0x000fe20000000f00 */
[----:B------:R-:W-:Y:S01]  /*0d40*/  IMAD.MOV.U32 R21, RZ, RZ, 0x0 ;  /* 0x00000000ff157424 */ /* 0x000fe200078e00ff */
[----:B------:R-:W-:-:S07]  /*0d50*/  IADD3 R6, PT, PT, R6, R3, R0 ;  /* 0x0000000306067210 */ /* 0x000fce0007ffe000 */
[----:B-----5:R-:W-:Y:S05]  /*0d60*/  CALL.REL.NOINC R8 `(_Z11test_kernelPmS_jPi) ;  /* 0xfffffff008a47344 */ /* 0x020fea0003c3ffff */
[----:B------:R-:W-:Y:S05]  /*0d70*/  BSYNC.RECONVERGENT B6 ;  /* 0x0000000000067941 */ /* 0x000fea0003800200 */
.L_x_13:
[----:B------:R-:W-:Y:S01]  /*0d80*/  R2UR UR4, R26 ;  /* 0x000000001a0472ca */ /* 0x000fe200000e0000 */
[----:B------:R-:W-:Y:S01]  /*0d90*/  IMAD.MOV.U32 R10, RZ, RZ, R28 ;  /* 0x000000ffff0a7224 */ /* 0x000fe200078e001c */
[----:B------:R-:W-:Y:S01]  /*0da0*/  R2UR UR5, R27 ;  /* 0x000000001b0572ca */ /* 0x000fe200000e0000 */
[----:B------:R-:W-:-:S12]  /*0db0*/  IMAD.MOV.U32 R11, RZ, RZ, R29 ;  /* 0x000000ffff0b7224 */ /* 0x000fd800078e001d */
[----:B------:R-:W2:Y:S01]  /*0dc0*/  LD.E.64 R8, desc[UR4][R10.64] ;  /* 0x000000040a087980 */ /* 0x000ea2000c101b00 */
[----:B------:R-:W-:Y:S01]  /*0dd0*/  BSSY.RECONVERGENT B6, `(.L_x_14) ;  /* 0x0000008000067945 */ /* 0x000fe20003800200 */
[----:B------:R-:W-:Y:S01]  /*0de0*/  MOV R6, R4 ;  /* 0x0000000400067202 */ /* 0x000fe20000000f00 */
[----:B------:R-:W-:Y:S01]  /*0df0*/  IMAD.MOV.U32 R5, RZ, RZ, R29 ;  /* 0x000000ffff057224 */ /* 0x000fe200078e001d */
[----:B------:R-:W-:Y:S01]  /*0e00*/  MOV R20, 0xe50 ;  /* 0x00000e5000147802 */ /* 0x000fe20000000f00 */
[----:B--2---:R-:W5:Y:S01]  /*0e10*/  LD.E.64 R8, desc[UR4][R8.64+0x8] ;  /* 0x0000080408087980 */ /* 0x004f62000c101b00 */
[----:B------:R-:W-:Y:S02]  /*0e20*/  IMAD.MOV.U32 R4, RZ, RZ, R28 ;  /* 0x000000ffff047224 */ /* 0x000fe400078e001c */
[----:B------:R-:W-:-:S07]  /*0e30*/  IMAD.MOV.U32 R21, RZ, RZ, 0x0 ;  /* 0x00000000ff157424 */ /* 0x000fce00078e00ff */
[----:B-----5:R-:W-:Y:S05]  /*0e40*/  CALL.REL.NOINC R8 `(_Z11test_kernelPmS_jPi) ;  /* 0xfffffff0086c7344 */ /* 0x020fea0003c3ffff */
[----:B------:R-:W-:Y:S05]  /*0e50*/  BSYNC.RECONVERGENT B6 ;  /* 0x0000000000067941 */ /* 0x000fea0003800200 */
.L_x_14:
[----:B------:R-:W-:Y:S01]  /*0e60*/  R2UR UR4, R26 ;  /* 0x000000001a0472ca */ /* 0x000fe200000e0000 */
[----:B------:R-:W-:Y:S01]  /*0e70*/  IMAD.MOV.U32 R11, RZ, RZ, R29 ;  /* 0x000000ffff0b7224 */ /* 0x000fe200078e001d */
[----:B------:R-:W-:Y:S02]  /*0e80*/  R2UR UR5, R27 ;  /* 0x000000001b0572ca */ /* 0x000fe400000e0000 */
[----:B------:R-:W-:-:S11]  /*0e90*/  MOV R10, R28 ;  /* 0x0000001c000a7202 */ /* 0x000fd60000000f00 */
[----:B------:R-:W2:Y:S01]  /*0ea0*/  LD.E.64 R8, desc[UR4][R10.64] ;  /* 0x000000040a087980 */ /* 0x000ea2000c101b00 */
[----:B------:R-:W-:Y:S01]  /*0eb0*/  BSSY.RECONVERGENT B6, `(.L_x_15) ;  /* 0x0000008000067945 */ /* 0x000fe20003800200 */
[----:B------:R-:W-:Y:S01]  /*0ec0*/  IMAD.MOV.U32 R6, RZ, RZ, R4 ;  /* 0x000000ffff067224 */ /* 0x000fe200078e0004 */
[----:B------:R-:W-:Y:S01]  /*0ed0*/  MOV R4, R28 ;  /* 0x0000001c00047202 */ /* 0x000fe20000000f00 */
[----:B------:R-:W-:Y:S01]  /*0ee0*/  IMAD.MOV.U32 R5, RZ, RZ, R29 ;  /* 0x000000ffff057224 */ /* 0x000fe200078e001d */
[----:B--2---:R-:W5:Y:S01]  /*0ef0*/  LD.E.64 R8, desc[UR4][R8.64+0x10] ;  /* 0x0000100408087980 */ /* 0x004f62000c101b00 */
[----:B------:R-:W-:Y:S01]  /*0f00*/  MOV R20, 0xf30 ;  /* 0x00000f3000147802 */ /* 0x000fe20000000f00 */
[----:B------:R-:W-:-:S07]  /*0f10*/  IMAD.MOV.U32 R21, RZ, RZ, 0x0 ;  /* 0x00000000ff157424 */ /* 0x000fce00078e00ff */
[----:B-----5:R-:W-:Y:S05]  /*0f20*/  CALL.REL.NOINC R8 `(_Z11test_kernelPmS_jPi) ;  /* 0xfffffff008347344 */ /* 0x020fea0003c3ffff */
[----:B------:R-:W-:Y:S05]  /*0f30*/  BSYNC.RECONVERGENT B6 ;  /* 0x0000000000067941 */ /* 0x000fea0003800200 */
.L_x_15:
        /* <DEDUP_REMOVED lines=14> */
.L_x_16:
[----:B------:R-:W-:Y:S01]  /*1020*/  ISETP.NE.AND P0, PT, R22, RZ, PT ;  /* 0x000000ff1600720c */ /* 0x000fe20003f05270 */
[----:B------:R-:W-:Y:S01]  /*1030*/  IMAD.MOV.U32 R22, RZ, RZ, R5 ;  /* 0x000000ffff167224 */ /* 0x000fe200078e0005 */
[----:B------:R-:W-:-:S11]  /*1040*/  MOV R19, R4 ;  /* 0x0000000400137202 */ /* 0x000fd60000000f00 */
[----:B------:R-:W-:Y:S05]  /*1050*/  @P0 BRA `(.L_x_17) ;  /* 0x0000000800400947 */ /* 0x000fea0003800000 */
[----:B------:R-:W-:Y:S02]  /*1060*/  R2UR UR4, R26 ;  /* 0x000000001a0472ca */ /* 0x000fe400000e0000 */
[----:B------:R-:W-:-:S13]  /*1070*/  R2UR UR5, R27 ;  /* 0x000000001b0572ca */ /* 0x000fda00000e0000 */
[----:B------:R-:W2:Y:S01]  /*1080*/  LD.E.64 R8, desc[UR4][R24.64] ;  /* 0x0000000418087980 */ /* 0x000ea2000c101b00 */
[----:B------:R-:W-:Y:S01]  /*1090*/  MOV R23, 0x0 ;  /* 0x0000000000177802 */ /* 0x000fe20000000f00 */
[----:B------:R-:W0:Y:S01]  /*10a0*/  LDCU.64 UR4, c[0x4][0x38] ;  /* 0x01000700ff0477ac */ /* 0x000e220008000a00 */
[----:B------:R-:W-:Y:S01]  /*10b0*/  MOV R6, R16 ;  /* 0x0000001000067202 */ /* 0x000fe20000000f00 */
[----:B------:R1:W-:Y:S01]  /*10c0*/  STL [R1], RZ ;  /* 0x000000ff01007387 */ /* 0x0003e20000100800 */
[----:B------:R1:W3:Y:S01]  /*10d0*/  LDC.64 R10, c[0x4][R23] ;  /* 0x01000000170a7b82 */ /* 0x0002e20000000a00 */
[----:B------:R-:W-:Y:S02]  /*10e0*/  IMAD.MOV.U32 R7, RZ, RZ, R2 ;  /* 0x000000ffff077224 */ /* 0x000fe400078e0002 */
[----:B0-----:R-:W-:Y:S02]  /*10f0*/  IMAD.U32 R4, RZ, RZ, UR4 ;  /* 0x00000004ff047e24 */ /* 0x001fe4000f8e00ff */
[----:B------:R-:W-:Y:S01]  /*1100*/  IMAD.U32 R5, RZ, RZ, UR5 ;  /* 0x00000005ff057e24 */ /* 0x000fe2000f8e00ff */
[----:B--23--:R1:W-:Y:S06]  /*1110*/  STL.64 [R1+0x8], R8 ;  /* 0x0000080801007387 */ /* 0x00c3ec0000100a00 */
[----:B------:R-:W-:-:S07]  /*1120*/  LEPC R20, `(.L_x_18) ;  /* 0x000000001014794e */ /* 0x000fce0000000000 */
[----:B-1----:R-:W-:Y:S05]  /*1130*/  CALL.ABS.NOINC R10 ;  /* 0x000000000a007343 */ /* 0x002fea0003c00000 */
.L_x_18:
[----:B------:R-:W-:Y:S02]  /*1140*/  R2UR UR4, R26 ;  /* 0x000000001a0472ca */ /* 0x000fe400000e0000 */
[----:B------:R-:W-:-:S13]  /*1150*/  R2UR UR5, R27 ;  /* 0x000000001b0572ca */ /* 0x000fda00000e0000 */
[----:B------:R-:W2:Y:S01]  /*1160*/  LD.E.64 R8, desc[UR4][R24.64+0x8] ;  /* 0x0000080418087980 */ /* 0x000ea2000c101b00 */
[----:B------:R0:W1:Y:S01]  /*1170*/  LDC.64 R10, c[0x4][R23] ;  /* 0x01000000170a7b82 */ /* 0x0000620000000a00 */
[----:B------:R-:W3:Y:S01]  /*1180*/  LDCU.64 UR4, c[0x4][0x38] ;  /* 0x01000700ff0477ac */ /* 0x000ee20008000a00 */
[----:B------:R-:W-:Y:S01]  /*1190*/  MOV R6, R16 ;  /* 0x0000001000067202 */ /* 0x000fe20000000f00 */
[----:B------:R0:W-:Y:S01]  /*11a0*/  STL [R1], RZ ;  /* 0x000000ff01007387 */ /* 0x0001e20000100800 */
[----:B------:R-:W-:Y:S02]  /*11b0*/  IMAD.MOV.U32 R7, RZ, RZ, R2 ;  /* 0x000000ffff077224 */ /* 0x000fe400078e0002 */
[----:B---3--:R-:W-:Y:S02]  /*11c0*/  IMAD.U32 R4, RZ, RZ, UR4 ;  /* 0x00000004ff047e24 */ /* 0x008fe4000f8e00ff */
[----:B------:R-:W-:Y:S01]  /*11d0*/  IMAD.U32 R5, RZ, RZ, UR5 ;  /* 0x00000005ff057e24 */ /* 0x000fe2000f8e00ff */
[----:B-12---:R0:W-:Y:S06]  /*11e0*/  STL.64 [R1+0x8], R8 ;  /* 0x0000080801007387 */ /* 0x0061ec0000100a00 */
[----:B------:R-:W-:-:S07]  /*11f0*/  LEPC R20, `(.L_x_19) ;  /* 0x000000001014794e */ /* 0x000fce0000000000 */
[----:B0-----:R-:W-:Y:S05]  /*1200*/  CALL.ABS.NOINC R10 ;  /* 0x000000000a007343 */ /* 0x001fea0003c00000 */
.L_x_19:
        /* <DEDUP_REMOVED lines=13> */
.L_x_20:
        /* <DEDUP_REMOVED lines=13> */
.L_x_21:
        /* <DEDUP_REMOVED lines=13> */
.L_x_22:
        /* <DEDUP_REMOVED lines=13> */
.L_x_23:
        /* <DEDUP_REMOVED lines=13> */
.L_x_24:
        /* <DEDUP_REMOVED lines=13> */
.L_x_25:
        /* <DEDUP_REMOVED lines=13> */
.L_x_26:
        /* <DEDUP_REMOVED lines=13> */
.L_x_27:
        /* <DEDUP_REMOVED lines=13> */
.L_x_17:
[----:B------:R-:W-:Y:S02]  /*1960*/  IMAD.MOV.U32 R2, RZ, RZ, R19 ;  /* 0x000000ffff027224 */ /* 0x000fe400078e0013 */
[----:B------:R-:W-:Y:S02]  /*1970*/  HFMA2 R19, -RZ, RZ, 0, 0 ;  /* 0x00000000ff137431 */ /* 0x000fe400000001ff */
[----:B------:R-:W-:Y:S02]  /*1980*/  IMAD.MOV.U32 R3, RZ, RZ, R22 ;  /* 0x000000ffff037224 */ /* 0x000fe400078e0016 */
[----:B------:R-:W-:Y:S05]  /*1990*/  RET.REL.NODEC R18 `(_Z11test_kernelPmS_jPi) ;  /* 0xffffffe412987950 */ /* 0x000fea0003c3ffff */
        .type           $_Z11test_kernelPmS_jPi$_ZN1D2f1Ej,@function
        .size           $_Z11test_kernelPmS_jPi$_ZN1D2f1Ej,($_Z11test_kernelPmS_jPi$_ZN1D2f2Ej - $_Z11test_kernelPmS_jPi$_ZN1D2f1Ej)
$_Z11test_kernelPmS_jPi$_ZN1D2f1Ej:
[----:B------:R-:W-:Y:S02]  /*19a0*/  IMAD.MOV.U32 R4, RZ, RZ, R6 ;  /* 0x000000ffff047224 */ /* 0x000fe400078e0006 */
[----:B------:R-:W-:Y:S01]  /*19b0*/  IMAD.MOV.U32 R5, RZ, RZ, RZ ;  /* 0x000000ffff057224 */ /* 0x000fe200078e00ff */
[----:B------:R-:W-:Y:S06]  /*19c0*/  RET.REL.NODEC R20 `(_Z11test_kernelPmS_jPi) ;  /* 0xffffffe4148c7950 */ /* 0x000fec0003c3ffff */
        .type           $_Z11test_kernelPmS_jPi$_ZN1D2f2Ej,@function
        .size           $_Z11test_kernelPmS_jPi$_ZN1D2f2Ej,($_Z11test_kernelPmS_jPi$_ZN1D2f3Ej - $_Z11test_kernelPmS_jPi$_ZN1D2f2Ej)
$_Z11test_kernelPmS_jPi$_ZN1D2f2Ej:
[----:B------:R-:W-:Y:S01]  /*19d0*/  SHF.L.U32 R4, R6, 0x1, RZ ;  /* 0x0000000106047819 */ /* 0x000fe200000006ff */
[----:B------:R-:W-:Y:S01]  /*19e0*/  IMAD.MOV.U32 R5, RZ, RZ, RZ ;  /* 0x000000ffff057224 */ /* 0x000fe200078e00ff */
[----:B------:R-:W-:Y:S06]  /*19f0*/  RET.REL.NODEC R20 `(_Z11test_kernelPmS_jPi) ;  /* 0xffffffe414807950 */ /* 0x000fec0003c3ffff */
        .type           $_Z11test_kernelPmS_jPi$_ZN1D2f3Ej,@function
        .size           $_Z11test_kernelPmS_jPi$_ZN1D2f3Ej,($_Z11test_kernelPmS_jPi$_ZN1D2f4Ej - $_Z11test_kernelPmS_jPi$_ZN1D2f3Ej)
$_Z11test_kernelPmS_jPi$_ZN1D2f3Ej:
[----:B------:R-:W-:Y:S02]  /*1a00*/  IMAD R4, R6, 0x3, RZ ;  /* 0x0000000306047824 */ /* 0x000fe400078e02ff */
[----:B------:R-:W-:Y:S01]  /*1a10*/  IMAD.MOV.U32 R5, RZ, RZ, RZ ;  /* 0x000000ffff057224 */ /* 0x000fe200078e00ff */
[----:B------:R-:W-:Y:S06]  /*1a20*/  RET.REL.NODEC R20 `(_Z11test_kernelPmS_jPi) ;  /* 0xffffffe414747950 */ /* 0x000fec0003c3ffff */
        .type           $_Z11test_kernelPmS_jPi$_ZN1D2f4Ej,@function
        .size           $_Z11test_kernelPmS_jPi$_ZN1D2f4Ej,(.L_x_33 - $_Z11test_kernelPmS_jPi$_ZN1D2f4Ej)
$_Z11test_kernelPmS_jPi$_ZN1D2f4Ej:
[----:B------:R-:W-:Y:S01]  /*1a30*/  SHF.L.U32 R4, R6, 0x2, RZ ;  /* 0x0000000206047819 */ /* 0x000fe200000006ff */
[----:B------:R-:W-:Y:S01]  /*1a40*/  IMAD.MOV.U32 R5, RZ, RZ, RZ ;  /* 0x000000ffff057224 */ /* 0x000fe200078e00ff */
[----:B------:R-:W-:Y:S06]  /*1a50*/  RET.REL.NODEC R20 `(_Z11test_kernelPmS_jPi) ;  /* 0xffffffe414687950 */ /* 0x000fec0003c3ffff */
.L_x_28:
[----:B------:R-:W-:-:S00]  /*1a60*/  BRA `(.L_x_28) ;  /* 0xfffffffc00fc7947 */ /* 0x000fc0000383ffff */
[----:B------:R-:W-:-:S00]  /*1a70*/  NOP ;  /* 0x0000000000007918 */ /* 0x000fc00000000000 */
        /* <DEDUP_REMOVED lines=8> */
.L_x_33:


//--------------------- .nv.global.init           --------------------------
	.section	.nv.global.init,"aw",@progbits
	.align	8
.nv.global.init:
	.type		_ZTV1D,@object
	.size		_ZTV1D,($str - _ZTV1D)
_ZTV1D:
        /*0000*/ 	.byte	0x00, 0x00, 0x00, 0x00, 0x00, 0x00, 0x00, 0x00, 0x00, 0x00, 0x00, 0x00, 0x00, 0x00, 0x00, 0x00
        /*0010*/ 	.byte	0xa0, 0x19, 0x00, 0x00, 0x00, 0x00, 0x00, 0x00, 0xd0, 0x19, 0x00, 0x00, 0x00, 0x00, 0x00, 0x00
        /*0020*/ 	.byte	0x00, 0x1a, 0x00, 0x00, 0x00, 0x00, 0x00, 0x00, 0x30, 0x1a, 0x00, 0x00, 0x00, 0x00, 0x00, 0x00
	.type		$str,@object
	.size		$str,($str$4 - $str)
$str:
        /*0030*/ 	.byte	0x48, 0x65, 0x6c, 0x6c, 0x6f, 0x20, 0x41, 0x64, 0x6d, 0x69, 0x6e, 0x21, 0x0a, 0x00
	.type		$str$4,@object
	.size		$str$4,($str$1 - $str$4)
$str$4:
        /*003e*/ 	.byte	0x62, 0x6c, 0x6f, 0x63, 0x6b, 0x69, 0x64, 0x20, 0x25, 0x64, 0x20, 0x25, 0x6c, 0x78, 0x0a, 0x00
	.type		$str$1,@object
	.size		$str$1,($str$3 - $str$1)
$str$1:
        /*004e*/ 	.byte	0x62, 0x6c, 0x6f, 0x63, 0x6b, 0x69, 0x64, 0x20, 0x25, 0x64, 0x2c, 0x20, 0x62, 0x75, 0x66, 0x20
        /*005e*/ 	.byte	0x25, 0x70, 0x0a, 0x00
	.type		$str$3,@object
	.size		$str$3,($str$2 - $str$3)
$str$3:
        /*0062*/ 	.byte	0x62, 0x6c, 0x6f, 0x63, 0x6b, 0x69, 0x64, 0x20, 0x25, 0x64, 0x2c, 0x20, 0x6f, 0x62, 0x6a, 0x44
        /*0072*/ 	.byte	0x20, 0x25, 0x70, 0x0a, 0x00
	.type		$str$2,@object
	.size		$str$2,(.L_3 - $str$2)
$str$2:
        /*0077*/ 	.byte	0x62, 0x6c, 0x6f, 0x63, 0x6b, 0x69, 0x64, 0x20, 0x25, 0x64, 0x2c, 0x20, 0x73, 0x65, 0x63, 0x72
        /*0087*/ 	.byte	0x65, 0x74, 0x20, 0x25, 0x70, 0x0a, 0x00
.L_3:


//--------------------- .nv.shared.reserved.0     --------------------------
	.section	.nv.shared.reserved.0,"aw",@nobits
	.weak		__nv_reservedSMEM_offset_0_alias
	.size		__nv_reservedSMEM_offset_0_alias, 0, 64
	.other		__nv_reservedSMEM_offset_0_alias,@"STO_CUDA_RESERVED_SHARED STV_DEFAULT"
__nv_reservedSMEM_offset_0_alias:
	.zero		0
	.zero		64


//--------------------- .nv.constant0._Z11test_kernelPmS_jPi --------------------------
	.section	.nv.constant0._Z11test_kernelPmS_jPi,"a",@progbits
	.sectionflags	@""
	.align	4
.nv.constant0._Z11test_kernelPmS_jPi:
	.zero		928


//--------------------- SYMBOLS --------------------------

	.type		.nv.reservedSmem.offset0,@object
	.size		.nv.reservedSmem.offset0,0x4
	.type		vprintf,@function
	.type		malloc,@function
